//
// Generated by NVIDIA NVVM Compiler
//
// Compiler Build ID: CL-36424714
// Cuda compilation tools, release 13.0, V13.0.88
// Based on NVVM 20.0.0
//

.version 9.0
.target sm_100
.address_size 64

	// .globl	juliaSet

.visible .entry juliaSet(
	.param .f64 juliaSet_param_0,
	.param .f64 juliaSet_param_1,
	.param .f64 juliaSet_param_2,
	.param .u32 juliaSet_param_3,
	.param .u32 juliaSet_param_4,
	.param .u32 juliaSet_param_5,
	.param .u64 .ptr .align 1 juliaSet_param_6,
	.param .f64 juliaSet_param_7,
	.param .f64 juliaSet_param_8
)
{
	.reg .pred 	%p<6>;
	.reg .b32 	%r<31>;
	.reg .b64 	%rd<5>;
	.reg .b64 	%fd<40>;

	ld.param.f64 	%fd7, [juliaSet_param_0];
	ld.param.f64 	%fd8, [juliaSet_param_1];
	ld.param.f64 	%fd9, [juliaSet_param_2];
	ld.param.u32 	%r8, [juliaSet_param_3];
	ld.param.u32 	%r9, [juliaSet_param_4];
	ld.param.u32 	%r11, [juliaSet_param_5];
	ld.param.u64 	%rd1, [juliaSet_param_6];
	ld.param.f64 	%fd10, [juliaSet_param_7];
	ld.param.f64 	%fd11, [juliaSet_param_8];
	mov.u32 	%r12, %ctaid.y;
	mov.u32 	%r13, %ntid.y;
	mov.u32 	%r14, %tid.y;
	mad.lo.s32 	%r15, %r12, %r13, %r14;
	mov.u32 	%r16, %ctaid.x;
	mov.u32 	%r17, %ntid.x;
	mov.u32 	%r18, %tid.x;
	mad.lo.s32 	%r2, %r16, %r17, %r18;
	setp.ge.s32 	%p1, %r2, %r9;
	setp.ge.s32 	%p2, %r15, %r11;
	or.pred  	%p3, %p1, %p2;
	@%p3 bra 	$L__BB0_5;
	cvt.rn.f64.s32 	%fd12, %r2;
	cvt.rn.f64.s32 	%fd13, %r9;
	mul.f64 	%fd14, %fd13, 0d3FE0000000000000;
	sub.f64 	%fd15, %fd12, %fd14;
	fma.rn.f64 	%fd38, %fd7, %fd15, %fd8;
	cvt.rn.f64.u32 	%fd16, %r15;
	cvt.rn.f64.u32 	%fd17, %r11;
	mul.f64 	%fd18, %fd17, 0d3FE0000000000000;
	sub.f64 	%fd19, %fd16, %fd18;
	fma.rn.f64 	%fd39, %fd7, %fd19, %fd9;
	max.s32 	%r3, %r8, 1;
	add.s32 	%r4, %r3, -1;
	mov.b32 	%r29, 0;
$L__BB0_2:
	setp.eq.s32 	%p4, %r29, %r4;
	mov.u32 	%r30, %r3;
	@%p4 bra 	$L__BB0_4;
	add.s32 	%r29, %r29, 1;
	mul.f64 	%fd20, %fd38, %fd38;
	mul.f64 	%fd21, %fd39, %fd39;
	sub.f64 	%fd22, %fd20, %fd21;
	add.f64 	%fd5, %fd10, %fd22;
	add.f64 	%fd23, %fd38, %fd38;
	fma.rn.f64 	%fd39, %fd23, %fd39, %fd11;
	mul.f64 	%fd24, %fd5, %fd5;
	fma.rn.f64 	%fd25, %fd39, %fd39, %fd24;
	setp.leu.f64 	%p5, %fd25, 0d4010000000000000;
	mov.f64 	%fd38, %fd5;
	mov.u32 	%r30, %r29;
	@%p5 bra 	$L__BB0_2;
$L__BB0_4:
	cvt.rn.f64.u32 	%fd26, %r30;
	mul.f64 	%fd27, %fd26, 0d406FE00000000000;
	cvt.rn.f64.s32 	%fd28, %r8;
	div.rn.f64 	%fd29, %fd27, %fd28;
	mov.f64 	%fd30, 0d406FE00000000000;
	sub.f64 	%fd31, %fd30, %fd29;
	abs.f64 	%fd32, %fd31;
	div.rn.f64 	%fd33, %fd32, 0d406FE00000000000;
	mul.f64 	%fd34, %fd33, 0d4031000000000000;
	cvt.rzi.s32.f64 	%r20, %fd34;
	div.rn.f64 	%fd35, %fd29, 0d406FE00000000000;
	mul.f64 	%fd36, %fd35, 0d406FE00000000000;
	cvt.rzi.s32.f64 	%r21, %fd36;
	mul.f64 	%fd37, %fd33, 0d4040800000000000;
	cvt.rzi.s32.f64 	%r22, %fd37;
	shl.b32 	%r23, %r20, 16;
	shl.b32 	%r24, %r21, 8;
	or.b32  	%r25, %r24, %r22;
	or.b32  	%r26, %r25, %r23;
	or.b32  	%r27, %r26, -16777216;
	mad.lo.s32 	%r28, %r9, %r15, %r2;
	cvta.to.global.u64 	%rd2, %rd1;
	mul.wide.s32 	%rd3, %r28, 4;
	add.s64 	%rd4, %rd2, %rd3;
	st.global.u32 	[%rd4], %r27;
$L__BB0_5:
	ret;

}


// ===== COMPILED SASS (sm_100) =====

	.target	sm_100

	.elftype	@"ET_EXEC"


//--------------------- .note.nv.tkinfo           --------------------------
	.section	.note.nv.tkinfo,"",@"SHT_NOTE"
	.sectionflags	@"SHF_NOTE_NV_TKINFO"
	.tkinfo
        /*0018*/ 	.word	0x00000002
        /*0030*/ 	.string	""
        /*0030*/ 	.string	"ptxas"
        /*0030*/ 	.string	"Cuda compilation tools, release 13.0, V13.0.88"
        /*0030*/ 	.string	"Build cuda_13.0.r13.0/compiler.36424714_0"
        /*0030*/ 	.string	"-arch sm_100 -m 64 "



//--------------------- .note.nv.cuinfo           --------------------------
	.section	.note.nv.cuinfo,"",@"SHT_NOTE"
	.sectionflags	@"SHF_NOTE_NV_CUINFO"
        /*0018*/ 	.short	0x0002
        /*001a*/ 	.short	0x0064
        /*001c*/ 	.short	0x0082
	.zero		2


//--------------------- .nv.info                  --------------------------
	.section	.nv.info,"",@"SHT_CUDA_INFO"
	.align	4


	//----- nvinfo : EIATTR_REGCOUNT
	.align		4
        /*0000*/ 	.byte	0x04, 0x2f
        /*0002*/ 	.short	(.L_1 - .L_0)
	.align		4
.L_0:
        /*0004*/ 	.word	index@(juliaSet)
        /*0008*/ 	.word	0x0000001e


	//----- nvinfo : EIATTR_FRAME_SIZE
	.align		4
.L_1:
        /*000c*/ 	.byte	0x04, 0x11
        /*000e*/ 	.short	(.L_3 - .L_2)
	.align		4
.L_2:
        /*0010*/ 	.word	index@($__internal_0_$__cuda_sm20_div_rn_f64_full)
        /*0014*/ 	.word	0x00000000


	//----- nvinfo : EIATTR_FRAME_SIZE
	.align		4
.L_3:
        /*0018*/ 	.byte	0x04, 0x11
        /*001a*/ 	.short	(.L_5 - .L_4)
	.align		4
.L_4:
        /*001c*/ 	.word	index@(juliaSet)
        /*0020*/ 	.word	0x00000000


	//----- nvinfo : EIATTR_MIN_STACK_SIZE
	.align		4
.L_5:
        /*0024*/ 	.byte	0x04, 0x12
        /*0026*/ 	.short	(.L_7 - .L_6)
	.align		4
.L_6:
        /*0028*/ 	.word	index@(juliaSet)
        /*002c*/ 	.word	0x00000000
.L_7:


//--------------------- .nv.compat                --------------------------
	.section	.nv.compat,"",@"SHT_CUDA_COMPAT_INFO"
	.align	4
        /*0000*/ 	.byte	0x02, 0x09, 0x00, 0x00, 0x02, 0x02, 0x01, 0x00, 0x02, 0x05, 0x05, 0x00, 0x03, 0x07, 0x01, 0x01
        /*0010*/ 	.byte	0x02, 0x03, 0x00, 0x00, 0x02, 0x06, 0x01, 0x00, 0x04, 0x0b, 0x08, 0x00, 0x01, 0x00, 0x00, 0x00
        /*0020*/ 	.byte	0x00, 0x00, 0x00, 0x00


//--------------------- .nv.info.juliaSet         --------------------------
	.section	.nv.info.juliaSet,"",@"SHT_CUDA_INFO"
	.sectionflags	@""
	.align	4


	//----- nvinfo : EIATTR_CUDA_API_VERSION
	.align		4
        /*0000*/ 	.byte	0x04, 0x37
        /*0002*/ 	.short	(.L_9 - .L_8)
.L_8:
        /*0004*/ 	.word	0x00000082


	//----- nvinfo : EIATTR_KPARAM_INFO
	.align		4
.L_9:
        /*0008*/ 	.byte	0x04, 0x17
        /*000a*/ 	.short	(.L_11 - .L_10)
.L_10:
        /*000c*/ 	.word	0x00000000
        /*0010*/ 	.short	0x0008
        /*0012*/ 	.short	0x0038
        /*0014*/ 	.byte	0x00, 0xf0, 0x21, 0x00


	//----- nvinfo : EIATTR_KPARAM_INFO
	.align		4
.L_11:
        /*0018*/ 	.byte	0x04, 0x17
        /*001a*/ 	.short	(.L_13 - .L_12)
.L_12:
        /*001c*/ 	.word	0x00000000
        /*0020*/ 	.short	0x0007
        /*0022*/ 	.short	0x0030
        /*0024*/ 	.byte	0x00, 0xf0, 0x21, 0x00


	//----- nvinfo : EIATTR_KPARAM_INFO
	.align		4
.L_13:
        /*0028*/ 	.byte	0x04, 0x17
        /*002a*/ 	.short	(.L_15 - .L_14)
.L_14:
        /*002c*/ 	.word	0x00000000
        /*0030*/ 	.short	0x0006
        /*0032*/ 	.short	0x0028
        /*0034*/ 	.byte	0x00, 0xf5, 0x21, 0x00


	//----- nvinfo : EIATTR_KPARAM_INFO
	.align		4
.L_15:
        /*0038*/ 	.byte	0x04, 0x17
        /*003a*/ 	.short	(.L_17 - .L_16)
.L_16:
        /*003c*/ 	.word	0x00000000
        /*0040*/ 	.short	0x0005
        /*0042*/ 	.short	0x0020
        /*0044*/ 	.byte	0x00, 0xf0, 0x11, 0x00


	//----- nvinfo : EIATTR_KPARAM_INFO
	.align		4
.L_17:
        /*0048*/ 	.byte	0x04, 0x17
        /*004a*/ 	.short	(.L_19 - .L_18)
.L_18:
        /*004c*/ 	.word	0x00000000
        /*0050*/ 	.short	0x0004
        /*0052*/ 	.short	0x001c
        /*0054*/ 	.byte	0x00, 0xf0, 0x11, 0x00


	//----- nvinfo : EIATTR_KPARAM_INFO
	.align		4
.L_19:
        /*0058*/ 	.byte	0x04, 0x17
        /*005a*/ 	.short	(.L_21 - .L_20)
.L_20:
        /*005c*/ 	.word	0x00000000
        /*0060*/ 	.short	0x0003
        /*0062*/ 	.short	0x0018
        /*0064*/ 	.byte	0x00, 0xf0, 0x11, 0x00


	//----- nvinfo : EIATTR_KPARAM_INFO
	.align		4
.L_21:
        /*0068*/ 	.byte	0x04, 0x17
        /*006a*/ 	.short	(.L_23 - .L_22)
.L_22:
        /*006c*/ 	.word	0x00000000
        /*0070*/ 	.short	0x0002
        /*0072*/ 	.short	0x0010
        /*0074*/ 	.byte	0x00, 0xf0, 0x21, 0x00


	//----- nvinfo : EIATTR_KPARAM_INFO
	.align		4
.L_23:
        /*0078*/ 	.byte	0x04, 0x17
        /*007a*/ 	.short	(.L_25 - .L_24)
.L_24:
        /*007c*/ 	.word	0x00000000
        /*0080*/ 	.short	0x0001
        /*0082*/ 	.short	0x0008
        /*0084*/ 	.byte	0x00, 0xf0, 0x21, 0x00


	//----- nvinfo : EIATTR_KPARAM_INFO
	.align		4
.L_25:
        /*0088*/ 	.byte	0x04, 0x17
        /*008a*/ 	.short	(.L_27 - .L_26)
.L_26:
        /*008c*/ 	.word	0x00000000
        /*0090*/ 	.short	0x0000
        /*0092*/ 	.short	0x0000
        /*0094*/ 	.byte	0x00, 0xf0, 0x21, 0x00


	//----- nvinfo : EIATTR_SPARSE_MMA_MASK
	.align		4
.L_27:
        /*0098*/ 	.byte	0x03, 0x50
        /*009a*/ 	.short	0x0000


	//----- nvinfo : EIATTR_MAXREG_COUNT
	.align		4
        /*009c*/ 	.byte	0x03, 0x1b
        /*009e*/ 	.short	0x00ff


	//----- nvinfo : EIATTR_MERCURY_ISA_VERSION
	.align		4
        /*00a0*/ 	.byte	0x03, 0x5f
        /*00a2*/ 	.short	0x0101


	//----- nvinfo : EIATTR_VRC_CTA_INIT_COUNT
	.align		4
        /*00a4*/ 	.byte	0x02, 0x4a
	.zero		1
	.zero		1


	//----- nvinfo : EIATTR_EXIT_INSTR_OFFSETS
	.align		4
        /*00a8*/ 	.byte	0x04, 0x1c
        /*00aa*/ 	.short	(.L_29 - .L_28)


	//   ....[0]....
.L_28:
        /*00ac*/ 	.word	0x000000d0


	//   ....[1]....
        /*00b0*/ 	.word	0x00000910


	//----- nvinfo : EIATTR_CRS_STACK_SIZE
	.align		4
.L_29:
        /*00b4*/ 	.byte	0x04, 0x1e
        /*00b6*/ 	.short	(.L_31 - .L_30)
.L_30:
        /*00b8*/ 	.word	0x00000000


	//----- nvinfo : EIATTR_CBANK_PARAM_SIZE
	.align		4
.L_31:
        /*00bc*/ 	.byte	0x03, 0x19
        /*00be*/ 	.short	0x0040


	//----- nvinfo : EIATTR_PARAM_CBANK
	.align		4
        /*00c0*/ 	.byte	0x04, 0x0a
        /*00c2*/ 	.short	(.L_33 - .L_32)
	.align		4
.L_32:
        /*00c4*/ 	.word	index@(.nv.constant0.juliaSet)
        /*00c8*/ 	.short	0x0380
        /*00ca*/ 	.short	0x0040


	//----- nvinfo : EIATTR_SW_WAR
	.align		4
.L_33:
        /*00cc*/ 	.byte	0x04, 0x36
        /*00ce*/ 	.short	(.L_35 - .L_34)
.L_34:
        /*00d0*/ 	.word	0x00000008
.L_35:


//--------------------- .nv.callgraph             --------------------------
	.section	.nv.callgraph,"",@"SHT_CUDA_CALLGRAPH"
	.align	4
	.sectionentsize	8
	.align		4
        /*0000*/ 	.word	0x00000000
	.align		4
        /*0004*/ 	.word	0xffffffff
	.align		4
        /*0008*/ 	.word	0x00000000
	.align		4
        /*000c*/ 	.word	0xfffffffe
	.align		4
        /*0010*/ 	.word	0x00000000
	.align		4
        /*0014*/ 	.word	0xfffffffd
	.align		4
        /*0018*/ 	.word	0x00000000
	.align		4
        /*001c*/ 	.word	0xfffffffc


//--------------------- .text.juliaSet            --------------------------
	.section	.text.juliaSet,"ax",@progbits
	.align	128
        .global         juliaSet
        .type           juliaSet,@function
        .size           juliaSet,(.L_x_15 - juliaSet)
        .other          juliaSet,@"STO_CUDA_ENTRY STV_DEFAULT"
juliaSet:
.text.juliaSet:
[----:B------:R-:W-:Y:S01]  /*0000*/  LDC R1, c[0x0][0x37c] ;  /* 0x0000df00ff017b82 */ /* 0x000fe20000000800 */
[----:B------:R-:W0:Y:S07]  /*0010*/  S2R R3, SR_TID.Y ;  /* 0x0000000000037919 */ /* 0x000e2e0000002200 */
[----:B------:R-:W0:Y:S01]  /*0020*/  S2UR UR4, SR_CTAID.Y ;  /* 0x00000000000479c3 */ /* 0x000e220000002600 */
[----:B------:R-:W1:Y:S01]  /*0030*/  LDCU UR6, c[0x0][0x3a0] ;  /* 0x00007400ff0677ac */ /* 0x000e620008000800 */
[----:B------:R-:W2:Y:S01]  /*0040*/  S2R R0, SR_TID.X ;  /* 0x0000000000007919 */ /* 0x000ea20000002100 */
[----:B------:R-:W3:Y:S05]  /*0050*/  LDCU UR7, c[0x0][0x39c] ;  /* 0x00007380ff0777ac */ /* 0x000eea0008000800 */
[----:B------:R-:W0:Y:S08]  /*0060*/  LDC R6, c[0x0][0x364] ;  /* 0x0000d900ff067b82 */ /* 0x000e300000000800 */
[----:B------:R-:W2:Y:S08]  /*0070*/  S2UR UR5, SR_CTAID.X ;  /* 0x00000000000579c3 */ /* 0x000eb00000002500 */
[----:B------:R-:W2:Y:S01]  /*0080*/  LDC R7, c[0x0][0x360] ;  /* 0x0000d800ff077b82 */ /* 0x000ea20000000800 */
[----:B0-----:R-:W-:-:S05]  /*0090*/  IMAD R6, R6, UR4, R3 ;  /* 0x0000000406067c24 */ /* 0x001fca000f8e0203 */
[----:B-1----:R-:W-:Y:S01]  /*00a0*/  ISETP.GE.AND P0, PT, R6, UR6, PT ;  /* 0x0000000606007c0c */ /* 0x002fe2000bf06270 */
[----:B--2---:R-:W-:-:S05]  /*00b0*/  IMAD R7, R7, UR5, R0 ;  /* 0x0000000507077c24 */ /* 0x004fca000f8e0200 */
[----:B---3--:R-:W-:-:S13]  /*00c0*/  ISETP.GE.OR P0, PT, R7, UR7, P0 ;  /* 0x0000000707007c0c */ /* 0x008fda0008706670 */
[----:B------:R-:W-:Y:S05]  /*00d0*/  @P0 EXIT ;  /* 0x000000000000094d */ /* 0x000fea0003800000 */
[----:B------:R-:W0:Y:S01]  /*00e0*/  LDC.64 R12, c[0x0][0x380] ;  /* 0x0000e000ff0c7b82 */ /* 0x000e220000000a00 */
[----:B------:R-:W-:Y:S01]  /*00f0*/  I2F.F64 R2, R7 ;  /* 0x0000000700027312 */ /* 0x000fe20000201c00 */
[----:B------:R-:W1:Y:S01]  /*0100*/  LDCU UR4, c[0x0][0x398] ;  /* 0x00007300ff0477ac */ /* 0x000e620008000800 */
[----:B------:R-:W-:Y:S01]  /*0110*/  BSSY.RECONVERGENT B0, `(.L_x_0) ;  /* 0x000001d000007945 */ /* 0x000fe20003800200 */
[----:B------:R-:W-:Y:S01]  /*0120*/  IMAD.MOV.U32 R0, RZ, RZ, RZ ;  /* 0x000000ffff007224 */ /* 0x000fe200078e00ff */
[----:B------:R-:W2:Y:S03]  /*0130*/  LDCU.128 UR8, c[0x0][0x3b0] ;  /* 0x00007600ff0877ac */ /* 0x000ea60008000c00 */
[----:B------:R-:W3:Y:S01]  /*0140*/  LDC.64 R14, c[0x0][0x388] ;  /* 0x0000e200ff0e7b82 */ /* 0x000ee20000000a00 */
[----:B------:R-:W-:Y:S08]  /*0150*/  I2F.F64.U32 R8, R6 ;  /* 0x0000000600087312 */ /* 0x000ff00000201800 */
[----:B------:R-:W4:Y:S01]  /*0160*/  I2F.F64.U32 R10, UR6 ;  /* 0x00000006000a7d12 */ /* 0x000f220008201800 */
[----:B-1----:R-:W-:-:S04]  /*0170*/  UISETP.LT.AND UP0, UPT, UR4, 0x1, UPT ;  /* 0x000000010400788c */ /* 0x002fc8000bf01270 */
[----:B------:R-:W-:-:S03]  /*0180*/  USEL UR4, UR4, 0x1, !UP0 ;  /* 0x0000000104047887 */ /* 0x000fc6000c000000 */
[----:B------:R-:W1:Y:S01]  /*0190*/  I2F.F64 R4, UR7 ;  /* 0x0000000700047d12 */ /* 0x000e620008201c00 */
[----:B------:R-:W0:Y:S01]  /*01a0*/  LDCU.64 UR6, c[0x0][0x390] ;  /* 0x00007200ff0677ac */ /* 0x000e220008000a00 */
[----:B------:R-:W-:Y:S01]  /*01b0*/  UIADD3 UR5, UPT, UPT, UR4, -0x1, URZ ;  /* 0xffffffff04057890 */ /* 0x000fe2000fffe0ff */
[----:B----4-:R-:W-:Y:S02]  /*01c0*/  DFMA R8, R10, -0.5, R8 ;  /* 0xbfe000000a08782b */ /* 0x010fe40000000008 */
[----:B-1----:R-:W-:-:S06]  /*01d0*/  DFMA R4, R4, -0.5, R2 ;  /* 0xbfe000000404782b */ /* 0x002fcc0000000002 */
[-C--:B0-----:R-:W-:Y:S02]  /*01e0*/  DFMA R2, R8, R12.reuse, UR6 ;  /* 0x0000000608027e2b */ /* 0x081fe4000800000c */
[----:B--23--:R-:W-:-:S11]  /*01f0*/  DFMA R4, R4, R12, R14 ;  /* 0x0000000c0404722b */ /* 0x00cfd6000000000e */
.L_x_2:
[----:B------:R-:W-:Y:S01]  /*0200*/  ISETP.NE.AND P0, PT, R0, UR5, PT ;  /* 0x0000000500007c0c */ /* 0x000fe2000bf05270 */
[----:B------:R-:W-:-:S12]  /*0210*/  IMAD.U32 R14, RZ, RZ, UR4 ;  /* 0x00000004ff0e7e24 */ /* 0x000fd8000f8e00ff */
[----:B------:R-:W-:Y:S05]  /*0220*/  @!P0 BRA `(.L_x_1) ;  /* 0x00000000002c8947 */ /* 0x000fea0003800000 */
[----:B------:R-:W-:Y:S01]  /*0230*/  DMUL R8, R2, R2 ;  /* 0x0000000202087228 */ /* 0x000fe20000000000 */
[----:B------:R-:W-:Y:S01]  /*0240*/  VIADD R0, R0, 0x1 ;  /* 0x0000000100007836 */ /* 0x000fe20000000000 */
[----:B------:R-:W-:-:S06]  /*0250*/  DADD R10, R4, R4 ;  /* 0x00000000040a7229 */ /* 0x000fcc0000000004 */
[----:B------:R-:W-:Y:S02]  /*0260*/  DFMA R8, R4, R4, -R8 ;  /* 0x000000040408722b */ /* 0x000fe40000000808 */
[----:B------:R-:W-:-:S06]  /*0270*/  DFMA R2, R10, R2, UR10 ;  /* 0x0000000a0a027e2b */ /* 0x000fcc0008000002 */
[----:B------:R-:W-:-:S08]  /*0280*/  DADD R4, R8, UR8 ;  /* 0x0000000808047e29 */ /* 0x000fd00008000000 */
[----:B------:R-:W-:-:S08]  /*0290*/  DMUL R8, R4, R4 ;  /* 0x0000000404087228 */ /* 0x000fd00000000000 */
[----:B------:R-:W-:-:S08]  /*02a0*/  DFMA R8, R2, R2, R8 ;  /* 0x000000020208722b */ /* 0x000fd00000000008 */
[----:B------:R-:W-:-:S14]  /*02b0*/  DSETP.GT.AND P0, PT, R8, 4, PT ;  /* 0x401000000800742a */ /* 0x000fdc0003f04000 */
[----:B------:R-:W-:Y:S05]  /*02c0*/  @!P0 BRA `(.L_x_2) ;  /* 0xfffffffc00cc8947 */ /* 0x000fea000383ffff */
[----:B------:R-:W-:-:S07]  /*02d0*/  IMAD.MOV.U32 R14, RZ, RZ, R0 ;  /* 0x000000ffff0e7224 */ /* 0x000fce00078e0000 */
.L_x_1:
[----:B------:R-:W-:Y:S05]  /*02e0*/  BSYNC.RECONVERGENT B0 ;  /* 0x0000000000007941 */ /* 0x000fea0003800200 */
.L_x_0:
[----:B------:R-:W0:Y:S01]  /*02f0*/  LDCU UR4, c[0x0][0x398] ;  /* 0x00007300ff0477ac */ /* 0x000e220008000800 */
[----:B------:R-:W-:Y:S01]  /*0300*/  IMAD.MOV.U32 R8, RZ, RZ, 0x1 ;  /* 0x00000001ff087424 */ /* 0x000fe200078e00ff */
[----:B------:R-:W-:Y:S01]  /*0310*/  BSSY.RECONVERGENT B0, `(.L_x_3) ;  /* 0x0000019000007945 */ /* 0x000fe20003800200 */
[----:B0-----:R-:W0:Y:S08]  /*0320*/  I2F.F64 R2, UR4 ;  /* 0x0000000400027d12 */ /* 0x001e300008201c00 */
[----:B0-----:R-:W0:Y:S02]  /*0330*/  MUFU.RCP64H R9, R3 ;  /* 0x0000000300097308 */ /* 0x001e240000001800 */
[----:B0-----:R-:W-:-:S08]  /*0340*/  DFMA R4, -R2, R8, 1 ;  /* 0x3ff000000204742b */ /* 0x001fd00000000108 */
[----:B------:R-:W-:Y:S02]  /*0350*/  DFMA R10, R4, R4, R4 ;  /* 0x00000004040a722b */ /* 0x000fe40000000004 */
[----:B------:R-:W0:Y:S06]  /*0360*/  I2F.F64.U32 R4, R14 ;  /* 0x0000000e00047312 */ /* 0x000e2c0000201800 */
[----:B------:R-:W-:-:S08]  /*0370*/  DFMA R10, R8, R10, R8 ;  /* 0x0000000a080a722b */ /* 0x000fd00000000008 */
[----:B------:R-:W-:Y:S02]  /*0380*/  DFMA R8, -R2, R10, 1 ;  /* 0x3ff000000208742b */ /* 0x000fe4000000010a */
[----:B0-----:R-:W-:-:S06]  /*0390*/  DMUL R12, R4, 255 ;  /* 0x406fe000040c7828 */ /* 0x001fcc0000000000 */
[----:B------:R-:W-:-:S04]  /*03a0*/  DFMA R8, R10, R8, R10 ;  /* 0x000000080a08722b */ /* 0x000fc8000000000a */
[----:B------:R-:W-:-:S04]  /*03b0*/  FSETP.GEU.AND P1, PT, |R13|, 6.5827683646048100446e-37, PT ;  /* 0x036000000d00780b */ /* 0x000fc80003f2e200 */
[----:B------:R-:W-:-:S08]  /*03c0*/  DMUL R4, R12, R8 ;  /* 0x000000080c047228 */ /* 0x000fd00000000000 */
[----:B------:R-:W-:-:S08]  /*03d0*/  DFMA R10, -R2, R4, R12 ;  /* 0x00000004020a722b */ /* 0x000fd0000000010c */
[----:B------:R-:W-:-:S10]  /*03e0*/  DFMA R4, R8, R10, R4 ;  /* 0x0000000a0804722b */ /* 0x000fd40000000004 */
[----:B------:R-:W-:-:S05]  /*03f0*/  FFMA R0, RZ, R3, R5 ;  /* 0x00000003ff007223 */ /* 0x000fca0000000005 */
[----:B------:R-:W-:-:S13]  /*0400*/  FSETP.GT.AND P0, PT, |R0|, 1.469367938527859385e-39, PT ;  /* 0x001000000000780b */ /* 0x000fda0003f04200 */
[----:B------:R-:W-:Y:S05]  /*0410*/  @P0 BRA P1, `(.L_x_4) ;  /* 0x0000000000200947 */ /* 0x000fea0000800000 */
[----:B------:R-:W-:Y:S01]  /*0420*/  IMAD.MOV.U32 R10, RZ, RZ, R12 ;  /* 0x000000ffff0a7224 */ /* 0x000fe200078e000c */
[----:B------:R-:W-:Y:S01]  /*0430*/  MOV R0, 0x480 ;  /* 0x0000048000007802 */ /* 0x000fe20000000f00 */
[----:B------:R-:W-:Y:S02]  /*0440*/  IMAD.MOV.U32 R11, RZ, RZ, R13 ;  /* 0x000000ffff0b7224 */ /* 0x000fe400078e000d */
[----:B------:R-:W-:Y:S02]  /*0450*/  IMAD.MOV.U32 R12, RZ, RZ, R2 ;  /* 0x000000ffff0c7224 */ /* 0x000fe400078e0002 */
[----:B------:R-:W-:-:S07]  /*0460*/  IMAD.MOV.U32 R13, RZ, RZ, R3 ;  /* 0x000000ffff0d7224 */ /* 0x000fce00078e0003 */
[----:B------:R-:W-:Y:S05]  /*0470*/  CALL.REL.NOINC `($__internal_0_$__cuda_sm20_div_rn_f64_full) ;  /* 0x0000000400287944 */ /* 0x000fea0003c00000 */
[----:B------:R-:W-:Y:S01]  /*0480*/  IMAD.MOV.U32 R4, RZ, RZ, R18 ;  /* 0x000000ffff047224 */ /* 0x000fe200078e0012 */
[----:B------:R-:W-:-:S07]  /*0490*/  MOV R5, R19 ;  /* 0x0000001300057202 */ /* 0x000fce0000000f00 */
.L_x_4:
[----:B------:R-:W-:Y:S05]  /*04a0*/  BSYNC.RECONVERGENT B0 ;  /* 0x0000000000007941 */ /* 0x000fea0003800200 */
.L_x_3:
[----:B------:R-:W0:Y:S01]  /*04b0*/  MUFU.RCP64H R3, 255 ;  /* 0x406fe00000037908 */ /* 0x000e220000001800 */
[----:B------:R-:W-:Y:S01]  /*04c0*/  IMAD.MOV.U32 R10, RZ, RZ, 0x0 ;  /* 0x00000000ff0a7424 */ /* 0x000fe200078e00ff */
[----:B------:R-:W-:Y:S01]  /*04d0*/  DADD R12, -R4, 255 ;  /* 0x406fe000040c7429 */ /* 0x000fe20000000100 */
[----:B------:R-:W-:Y:S01]  /*04e0*/  IMAD.MOV.U32 R11, RZ, RZ, 0x406fe000 ;  /* 0x406fe000ff0b7424 */ /* 0x000fe200078e00ff */
[----:B------:R-:W-:Y:S01]  /*04f0*/  BSSY.RECONVERGENT B0, `(.L_x_5) ;  /* 0x0000017000007945 */ /* 0x000fe20003800200 */
[----:B------:R-:W-:-:S06]  /*0500*/  IMAD.MOV.U32 R2, RZ, RZ, 0x1 ;  /* 0x00000001ff027424 */ /* 0x000fcc00078e00ff */
[----:B0-----:R-:W-:-:S08]  /*0510*/  DFMA R8, R2, -R10, 1 ;  /* 0x3ff000000208742b */ /* 0x001fd0000000080a */
[----:B------:R-:W-:-:S08]  /*0520*/  DFMA R8, R8, R8, R8 ;  /* 0x000000080808722b */ /* 0x000fd00000000008 */
[----:B------:R-:W-:-:S08]  /*0530*/  DFMA R8, R2, R8, R2 ;  /* 0x000000080208722b */ /* 0x000fd00000000002 */
[----:B------:R-:W-:-:S08]  /*0540*/  DFMA R2, R8, -R10, 1 ;  /* 0x3ff000000802742b */ /* 0x000fd0000000080a */
[----:B------:R-:W-:-:S08]  /*0550*/  DFMA R2, R8, R2, R8 ;  /* 0x000000020802722b */ /* 0x000fd00000000008 */
[----:B------:R-:W-:-:S08]  /*0560*/  DMUL R8, |R12|, R2 ;  /* 0x000000020c087228 */ /* 0x000fd00000000200 */
[----:B------:R-:W-:-:S08]  /*0570*/  DFMA R10, R8, -255, |R12| ;  /* 0xc06fe000080a782b */ /* 0x000fd0000000040c */
[----:B------:R-:W-:Y:S02]  /*0580*/  DFMA R2, R2, R10, R8 ;  /* 0x0000000a0202722b */ /* 0x000fe40000000008 */
[----:B------:R-:W-:-:S08]  /*0590*/  DADD R8, -RZ, |R12| ;  /* 0x00000000ff087229 */ /* 0x000fd0000000050c */
[----:B------:R-:W-:Y:S02]  /*05a0*/  FFMA R0, RZ, 3.748046875, R3 ;  /* 0x406fe000ff007823 */ /* 0x000fe40000000003 */
[----:B------:R-:W-:-:S03]  /*05b0*/  FSETP.GEU.AND P1, PT, |R9|, 6.5827683646048100446e-37, PT ;  /* 0x036000000900780b */ /* 0x000fc60003f2e200 */
[----:B------:R-:W-:-:S13]  /*05c0*/  FSETP.GT.AND P0, PT, |R0|, 1.469367938527859385e-39, PT ;  /* 0x001000000000780b */ /* 0x000fda0003f04200 */
[----:B------:R-:W-:Y:S05]  /*05d0*/  @P0 BRA P1, `(.L_x_6) ;  /* 0x0000000000200947 */ /* 0x000fea0000800000 */
[----:B------:R-:W-:Y:S01]  /*05e0*/  IMAD.MOV.U32 R10, RZ, RZ, R8 ;  /* 0x000000ffff0a7224 */ /* 0x000fe200078e0008 */
[----:B------:R-:W-:Y:S01]  /*05f0*/  MOV R0, 0x640 ;  /* 0x0000064000007802 */ /* 0x000fe20000000f00 */
[----:B------:R-:W-:Y:S02]  /*0600*/  IMAD.MOV.U32 R11, RZ, RZ, R9 ;  /* 0x000000ffff0b7224 */ /* 0x000fe400078e0009 */
[----:B------:R-:W-:Y:S02]  /*0610*/  IMAD.MOV.U32 R12, RZ, RZ, RZ ;  /* 0x000000ffff0c7224 */ /* 0x000fe400078e00ff */
[----:B------:R-:W-:-:S07]  /*0620*/  IMAD.MOV.U32 R13, RZ, RZ, 0x406fe000 ;  /* 0x406fe000ff0d7424 */ /* 0x000fce00078e00ff */
[----:B------:R-:W-:Y:S05]  /*0630*/  CALL.REL.NOINC `($__internal_0_$__cuda_sm20_div_rn_f64_full) ;  /* 0x0000000000b87944 */ /* 0x000fea0003c00000 */
[----:B------:R-:W-:Y:S01]  /*0640*/  IMAD.MOV.U32 R2, RZ, RZ, R18 ;  /* 0x000000ffff027224 */ /* 0x000fe200078e0012 */
[----:B------:R-:W-:-:S07]  /*0650*/  MOV R3, R19 ;  /* 0x0000001300037202 */ /* 0x000fce0000000f00 */
.L_x_6:
[----:B------:R-:W-:Y:S05]  /*0660*/  BSYNC.RECONVERGENT B0 ;  /* 0x0000000000007941 */ /* 0x000fea0003800200 */
.L_x_5:
[----:B------:R-:W0:Y:S01]  /*0670*/  MUFU.RCP64H R9, 255 ;  /* 0x406fe00000097908 */ /* 0x000e220000001800 */
[----:B------:R-:W-:Y:S01]  /*0680*/  IMAD.MOV.U32 R10, RZ, RZ, 0x0 ;  /* 0x00000000ff0a7424 */ /* 0x000fe200078e00ff */
[----:B------:R-:W-:Y:S01]  /*0690*/  FSETP.GEU.AND P1, PT, |R5|, 6.5827683646048100446e-37, PT ;  /* 0x036000000500780b */ /* 0x000fe20003f2e200 */
[----:B------:R-:W-:Y:S01]  /*06a0*/  IMAD.MOV.U32 R11, RZ, RZ, 0x406fe000 ;  /* 0x406fe000ff0b7424 */ /* 0x000fe200078e00ff */
[----:B------:R-:W1:Y:S01]  /*06b0*/  LDCU.64 UR4, c[0x0][0x358] ;  /* 0x00006b00ff0477ac */ /* 0x000e620008000a00 */
[----:B------:R-:W-:Y:S01]  /*06c0*/  IMAD.MOV.U32 R8, RZ, RZ, 0x1 ;  /* 0x00000001ff087424 */ /* 0x000fe200078e00ff */
[----:B------:R-:W-:Y:S05]  /*06d0*/  BSSY.RECONVERGENT B0, `(.L_x_7) ;  /* 0x0000016000007945 */ /* 0x000fea0003800200 */
[----:B0-----:R-:W-:-:S08]  /*06e0*/  DFMA R12, R8, -R10, 1 ;  /* 0x3ff00000080c742b */ /* 0x001fd0000000080a */
[----:B------:R-:W-:-:S08]  /*06f0*/  DFMA R12, R12, R12, R12 ;  /* 0x0000000c0c0c722b */ /* 0x000fd0000000000c */
[----:B------:R-:W-:-:S08]  /*0700*/  DFMA R12, R8, R12, R8 ;  /* 0x0000000c080c722b */ /* 0x000fd00000000008 */
[----:B------:R-:W-:-:S08]  /*0710*/  DFMA R10, R12, -R10, 1 ;  /* 0x3ff000000c0a742b */ /* 0x000fd0000000080a */
[----:B------:R-:W-:-:S08]  /*0720*/  DFMA R12, R12, R10, R12 ;  /* 0x0000000a0c0c722b */ /* 0x000fd0000000000c */
[----:B------:R-:W-:-:S08]  /*0730*/  DMUL R10, R12, R4 ;  /* 0x000000040c0a7228 */ /* 0x000fd00000000000 */
[----:B------:R-:W-:-:S08]  /*0740*/  DFMA R8, R10, -255, R4 ;  /* 0xc06fe0000a08782b */ /* 0x000fd00000000004 */
[----:B------:R-:W-:Y:S02]  /*0750*/  DFMA R10, R12, R8, R10 ;  /* 0x000000080c0a722b */ /* 0x000fe4000000000a */
[----:B------:R-:W-:-:S08]  /*0760*/  DMUL R8, R2, 17 ;  /* 0x4031000002087828 */ /* 0x000fd00000000000 */
[----:B------:R-:W-:Y:S02]  /*0770*/  FFMA R0, RZ, 3.748046875, R11 ;  /* 0x406fe000ff007823 */ /* 0x000fe4000000000b */
[----:B------:R0:W2:Y:S03]  /*0780*/  F2I.F64.TRUNC R8, R8 ;  /* 0x0000000800087311 */ /* 0x0000a6000030d100 */
[----:B------:R-:W-:-:S13]  /*0790*/  FSETP.GT.AND P0, PT, |R0|, 1.469367938527859385e-39, PT ;  /* 0x001000000000780b */ /* 0x000fda0003f04200 */
[----:B012---:R-:W-:Y:S05]  /*07a0*/  @P0 BRA P1, `(.L_x_8) ;  /* 0x0000000000200947 */ /* 0x007fea0000800000 */
        /* <DEDUP_REMOVED lines=8> */
.L_x_8:
[----:B------:R-:W-:Y:S05]  /*0830*/  BSYNC.RECONVERGENT B0 ;  /* 0x0000000000007941 */ /* 0x000fea0003800200 */
.L_x_7:
[----:B------:R-:W-:Y:S01]  /*0840*/  DMUL R10, R10, 255 ;  /* 0x406fe0000a0a7828 */ /* 0x000fe20000000000 */
[----:B------:R-:W0:Y:S01]  /*0850*/  LDC.64 R4, c[0x0][0x3a8] ;  /* 0x0000ea00ff047b82 */ /* 0x000e220000000a00 */
[----:B------:R-:W-:Y:S01]  /*0860*/  DMUL R2, R2, 33 ;  /* 0x4040800002027828 */ /* 0x000fe20000000000 */
[----:B------:R-:W1:Y:S01]  /*0870*/  LDCU UR6, c[0x0][0x39c] ;  /* 0x00007380ff0677ac */ /* 0x000e620008000800 */
[----:B------:R-:W-:-:S06]  /*0880*/  IMAD.U32 R9, R8, 0x10000, RZ ;  /* 0x0001000008097824 */ /* 0x000fcc00078e00ff */
[----:B------:R-:W2:Y:S08]  /*0890*/  F2I.F64.TRUNC R10, R10 ;  /* 0x0000000a000a7311 */ /* 0x000eb0000030d100 */
[----:B------:R-:W3:Y:S01]  /*08a0*/  F2I.F64.TRUNC R2, R2 ;  /* 0x0000000200027311 */ /* 0x000ee2000030d100 */
[----:B-1----:R-:W-:Y:S02]  /*08b0*/  IMAD R7, R6, UR6, R7 ;  /* 0x0000000606077c24 */ /* 0x002fe4000f8e0207 */
[----:B--2---:R-:W-:-:S02]  /*08c0*/  IMAD.SHL.U32 R0, R10, 0x100, RZ ;  /* 0x000001000a007824 */ /* 0x004fc400078e00ff */
[----:B0-----:R-:W-:-:S03]  /*08d0*/  IMAD.WIDE R4, R7, 0x4, R4 ;  /* 0x0000000407047825 */ /* 0x001fc600078e0204 */
[----:B---3--:R-:W-:-:S04]  /*08e0*/  LOP3.LUT R0, R9, R0, R2, 0xfe, !PT ;  /* 0x0000000009007212 */ /* 0x008fc800078efe02 */
[----:B------:R-:W-:-:S05]  /*08f0*/  LOP3.LUT R7, R0, 0xff000000, RZ, 0xfc, !PT ;  /* 0xff00000000077812 */ /* 0x000fca00078efcff */
[----:B------:R-:W-:Y:S01]  /*0900*/  STG.E desc[UR4][R4.64], R7 ;  /* 0x0000000704007986 */ /* 0x000fe2000c101904 */
[----:B------:R-:W-:Y:S05]  /*0910*/  EXIT ;  /* 0x000000000000794d */ /* 0x000fea0003800000 */
        .weak           $__internal_0_$__cuda_sm20_div_rn_f64_full
        .type           $__internal_0_$__cuda_sm20_div_rn_f64_full,@function
        .size           $__internal_0_$__cuda_sm20_div_rn_f64_full,(.L_x_15 - $__internal_0_$__cuda_sm20_div_rn_f64_full)
$__internal_0_$__cuda_sm20_div_rn_f64_full:
[C---:B------:R-:W-:Y:S01]  /*0920*/  FSETP.GEU.AND P0, PT, |R13|.reuse, 1.469367938527859385e-39, PT ;  /* 0x001000000d00780b */ /* 0x040fe20003f0e200 */
[----:B------:R-:W-:Y:S01]  /*0930*/  IMAD.MOV.U32 R18, RZ, RZ, 0x1 ;  /* 0x00000001ff127424 */ /* 0x000fe200078e00ff */
[----:B------:R-:W-:Y:S01]  /*0940*/  LOP3.LUT R14, R13, 0x800fffff, RZ, 0xc0, !PT ;  /* 0x800fffff0d0e7812 */ /* 0x000fe200078ec0ff */
[----:B------:R-:W-:Y:S01]  /*0950*/  IMAD.MOV.U32 R24, RZ, RZ, 0x1ca00000 ;  /* 0x1ca00000ff187424 */ /* 0x000fe200078e00ff */
[C---:B------:R-:W-:Y:S01]  /*0960*/  FSETP.GEU.AND P2, PT, |R11|.reuse, 1.469367938527859385e-39, PT ;  /* 0x001000000b00780b */ /* 0x040fe20003f4e200 */
[----:B------:R-:W-:Y:S01]  /*0970*/  BSSY.RECONVERGENT B1, `(.L_x_9) ;  /* 0x0000052000017945 */ /* 0x000fe20003800200 */
[----:B------:R-:W-:Y:S01]  /*0980*/  LOP3.LUT R15, R14, 0x3ff00000, RZ, 0xfc, !PT ;  /* 0x3ff000000e0f7812 */ /* 0x000fe200078efcff */
[----:B------:R-:W-:Y:S01]  /*0990*/  IMAD.MOV.U32 R14, RZ, RZ, R12 ;  /* 0x000000ffff0e7224 */ /* 0x000fe200078e000c */
[----:B------:R-:W-:Y:S02]  /*09a0*/  LOP3.LUT R9, R11, 0x7ff00000, RZ, 0xc0, !PT ;  /* 0x7ff000000b097812 */ /* 0x000fe400078ec0ff */
[----:B------:R-:W-:-:S03]  /*09b0*/  LOP3.LUT R26, R13, 0x7ff00000, RZ, 0xc0, !PT ;  /* 0x7ff000000d1a7812 */ /* 0x000fc600078ec0ff */
[----:B------:R-:W-:Y:S01]  /*09c0*/  @!P0 DMUL R14, R12, 8.98846567431157953865e+307 ;  /* 0x7fe000000c0e8828 */ /* 0x000fe20000000000 */
[----:B------:R-:W-:Y:S01]  /*09d0*/  ISETP.GE.U32.AND P1, PT, R9, R26, PT ;  /* 0x0000001a0900720c */ /* 0x000fe20003f26070 */
[----:B------:R-:W-:Y:S02]  /*09e0*/  IMAD.MOV.U32 R25, RZ, RZ, R9 ;  /* 0x000000ffff197224 */ /* 0x000fe400078e0009 */
[----:B------:R-:W-:Y:S02]  /*09f0*/  @!P2 LOP3.LUT R20, R13, 0x7ff00000, RZ, 0xc0, !PT ;  /* 0x7ff000000d14a812 */ /* 0x000fe400078ec0ff */
[----:B------:R-:W0:Y:S02]  /*0a00*/  MUFU.RCP64H R19, R15 ;  /* 0x0000000f00137308 */ /* 0x000e240000001800 */
[----:B------:R-:W-:Y:S02]  /*0a10*/  @!P2 ISETP.GE.U32.AND P3, PT, R9, R20, PT ;  /* 0x000000140900a20c */ /* 0x000fe40003f66070 */
[----:B------:R-:W-:-:S02]  /*0a20*/  @!P0 LOP3.LUT R26, R15, 0x7ff00000, RZ, 0xc0, !PT ;  /* 0x7ff000000f1a8812 */ /* 0x000fc400078ec0ff */
[----:B------:R-:W-:-:S04]  /*0a30*/  @!P2 SEL R21, R24, 0x63400000, !P3 ;  /* 0x634000001815a807 */ /* 0x000fc80005800000 */
[----:B------:R-:W-:-:S04]  /*0a40*/  @!P2 LOP3.LUT R22, R21, 0x80000000, R11, 0xf8, !PT ;  /* 0x800000001516a812 */ /* 0x000fc800078ef80b */
[----:B------:R-:W-:Y:S01]  /*0a50*/  @!P2 LOP3.LUT R23, R22, 0x100000, RZ, 0xfc, !PT ;  /* 0x001000001617a812 */ /* 0x000fe200078efcff */
[----:B------:R-:W-:Y:S01]  /*0a60*/  @!P2 IMAD.MOV.U32 R22, RZ, RZ, RZ ;  /* 0x000000ffff16a224 */ /* 0x000fe200078e00ff */
[----:B0-----:R-:W-:-:S08]  /*0a70*/  DFMA R16, R18, -R14, 1 ;  /* 0x3ff000001210742b */ /* 0x001fd0000000080e */
[----:B------:R-:W-:-:S08]  /*0a80*/  DFMA R16, R16, R16, R16 ;  /* 0x000000101010722b */ /* 0x000fd00000000010 */
[----:B------:R-:W-:Y:S01]  /*0a90*/  DFMA R18, R18, R16, R18 ;  /* 0x000000101212722b */ /* 0x000fe20000000012 */
[----:B------:R-:W-:Y:S01]  /*0aa0*/  SEL R17, R24, 0x63400000, !P1 ;  /* 0x6340000018117807 */ /* 0x000fe20004800000 */
[----:B------:R-:W-:-:S03]  /*0ab0*/  IMAD.MOV.U32 R16, RZ, RZ, R10 ;  /* 0x000000ffff107224 */ /* 0x000fc600078e000a */
[----:B------:R-:W-:-:S03]  /*0ac0*/  LOP3.LUT R17, R17, 0x800fffff, R11, 0xf8, !PT ;  /* 0x800fffff11117812 */ /* 0x000fc600078ef80b */
[----:B------:R-:W-:-:S03]  /*0ad0*/  DFMA R20, R18, -R14, 1 ;  /* 0x3ff000001214742b */ /* 0x000fc6000000080e */
[----:B------:R-:W-:-:S05]  /*0ae0*/  @!P2 DFMA R16, R16, 2, -R22 ;  /* 0x400000001010a82b */ /* 0x000fca0000000816 */
[----:B------:R-:W-:-:S05]  /*0af0*/  DFMA R18, R18, R20, R18 ;  /* 0x000000141212722b */ /* 0x000fca0000000012 */
[----:B------:R-:W-:-:S03]  /*0b00*/  @!P2 LOP3.LUT R25, R17, 0x7ff00000, RZ, 0xc0, !PT ;  /* 0x7ff000001119a812 */ /* 0x000fc600078ec0ff */
[----:B------:R-:W-:Y:S01]  /*0b10*/  DMUL R20, R18, R16 ;  /* 0x0000001012147228 */ /* 0x000fe20000000000 */
[----:B------:R-:W-:-:S04]  /*0b20*/  IADD3 R27, PT, PT, R25, -0x1, RZ ;  /* 0xffffffff191b7810 */ /* 0x000fc80007ffe0ff */
[----:B------:R-:W-:Y:S01]  /*0b30*/  ISETP.GT.U32.AND P0, PT, R27, 0x7feffffe, PT ;  /* 0x7feffffe1b00780c */ /* 0x000fe20003f04070 */
[----:B------:R-:W-:Y:S02]  /*0b40*/  VIADD R27, R26, 0xffffffff ;  /* 0xffffffff1a1b7836 */ /* 0x000fe40000000000 */
[----:B------:R-:W-:-:S03]  /*0b50*/  DFMA R22, R20, -R14, R16 ;  /* 0x8000000e1416722b */ /* 0x000fc60000000010 */
[----:B------:R-:W-:-:S05]  /*0b60*/  ISETP.GT.U32.OR P0, PT, R27, 0x7feffffe, P0 ;  /* 0x7feffffe1b00780c */ /* 0x000fca0000704470 */
[----:B------:R-:W-:-:S08]  /*0b70*/  DFMA R22, R18, R22, R20 ;  /* 0x000000161216722b */ /* 0x000fd00000000014 */
[----:B------:R-:W-:Y:S05]  /*0b80*/  @P0 BRA `(.L_x_10) ;  /* 0x00000000006c0947 */ /* 0x000fea0003800000 */
[----:B------:R-:W-:-:S04]  /*0b90*/  LOP3.LUT R18, R13, 0x7ff00000, RZ, 0xc0, !PT ;  /* 0x7ff000000d127812 */ /* 0x000fc800078ec0ff */
[CC--:B------:R-:W-:Y:S02]  /*0ba0*/  VIADDMNMX R10, R9.reuse, -R18.reuse, 0xb9600000, !PT ;  /* 0xb9600000090a7446 */ /* 0x0c0fe40007800912 */
[----:B------:R-:W-:Y:S02]  /*0bb0*/  ISETP.GE.U32.AND P0, PT, R9, R18, PT ;  /* 0x000000120900720c */ /* 0x000fe40003f06070 */
[----:B------:R-:W-:Y:S01]  /*0bc0*/  VIMNMX R9, PT, PT, R10, 0x46a00000, PT ;  /* 0x46a000000a097848 */ /* 0x000fe20003fe0100 */
[----:B------:R-:W-:Y:S01]  /*0bd0*/  IMAD.MOV.U32 R10, RZ, RZ, RZ ;  /* 0x000000ffff0a7224 */ /* 0x000fe200078e00ff */
[----:B------:R-:W-:-:S05]  /*0be0*/  SEL R24, R24, 0x63400000, !P0 ;  /* 0x6340000018187807 */ /* 0x000fca0004000000 */
[----:B------:R-:W-:-:S04]  /*0bf0*/  IMAD.IADD R9, R9, 0x1, -R24 ;  /* 0x0000000109097824 */ /* 0x000fc800078e0a18 */
[----:B------:R-:W-:-:S06]  /*0c00*/  VIADD R11, R9, 0x7fe00000 ;  /* 0x7fe00000090b7836 */ /* 0x000fcc0000000000 */
[----:B------:R-:W-:-:S10]  /*0c10*/  DMUL R18, R22, R10 ;  /* 0x0000000a16127228 */ /* 0x000fd40000000000 */
[----:B------:R-:W-:-:S13]  /*0c20*/  FSETP.GTU.AND P0, PT, |R19|, 1.469367938527859385e-39, PT ;  /* 0x001000001300780b */ /* 0x000fda0003f0c200 */
[----:B------:R-:W-:Y:S05]  /*0c30*/  @P0 BRA `(.L_x_11) ;  /* 0x0000000000940947 */ /* 0x000fea0003800000 */
[----:B------:R-:W-:Y:S01]  /*0c40*/  DFMA R14, R22, -R14, R16 ;  /* 0x8000000e160e722b */ /* 0x000fe20000000010 */
[----:B------:R-:W-:-:S09]  /*0c50*/  IMAD.MOV.U32 R10, RZ, RZ, RZ ;  /* 0x000000ffff0a7224 */ /* 0x000fd200078e00ff */
[C---:B------:R-:W-:Y:S02]  /*0c60*/  FSETP.NEU.AND P0, PT, R15.reuse, RZ, PT ;  /* 0x000000ff0f00720b */ /* 0x040fe40003f0d000 */
[----:B------:R-:W-:-:S04]  /*0c70*/  LOP3.LUT R17, R15, 0x80000000, R13, 0x48, !PT ;  /* 0x800000000f117812 */ /* 0x000fc800078e480d */
[----:B------:R-:W-:-:S07]  /*0c80*/  LOP3.LUT R11, R17, R11, RZ, 0xfc, !PT ;  /* 0x0000000b110b7212 */ /* 0x000fce00078efcff */
[----:B------:R-:W-:Y:S05]  /*0c90*/  @!P0 BRA `(.L_x_11) ;  /* 0x00000000007c8947 */ /* 0x000fea0003800000 */
[----:B------:R-:W-:Y:S01]  /*0ca0*/  IMAD.MOV R13, RZ, RZ, -R9 ;  /* 0x000000ffff0d7224 */ /* 0x000fe200078e0a09 */
[----:B------:R-:W-:Y:S01]  /*0cb0*/  DMUL.RP R10, R22, R10 ;  /* 0x0000000a160a7228 */ /* 0x000fe20000008000 */
[----:B------:R-:W-:Y:S01]  /*0cc0*/  IMAD.MOV.U32 R12, RZ, RZ, RZ ;  /* 0x000000ffff0c7224 */ /* 0x000fe200078e00ff */
[----:B------:R-:W-:-:S05]  /*0cd0*/  IADD3 R9, PT, PT, -R9, -0x43300000, RZ ;  /* 0xbcd0000009097810 */ /* 0x000fca0007ffe1ff */
[----:B------:R-:W-:-:S03]  /*0ce0*/  DFMA R12, R18, -R12, R22 ;  /* 0x8000000c120c722b */ /* 0x000fc60000000016 */
[----:B------:R-:W-:-:S07]  /*0cf0*/  LOP3.LUT R17, R11, R17, RZ, 0x3c, !PT ;  /* 0x000000110b117212 */ /* 0x000fce00078e3cff */
[----:B------:R-:W-:-:S04]  /*0d00*/  FSETP.NEU.AND P0, PT, |R13|, R9, PT ;  /* 0x000000090d00720b */ /* 0x000fc80003f0d200 */
[----:B------:R-:W-:Y:S02]  /*0d10*/  FSEL R18, R10, R18, !P0 ;  /* 0x000000120a127208 */ /* 0x000fe40004000000 */
[----:B------:R-:W-:Y:S01]  /*0d20*/  FSEL R19, R17, R19, !P0 ;  /* 0x0000001311137208 */ /* 0x000fe20004000000 */
[----:B------:R-:W-:Y:S06]  /*0d30*/  BRA `(.L_x_11) ;  /* 0x0000000000547947 */ /* 0x000fec0003800000 */
.L_x_10:
[----:B------:R-:W-:-:S14]  /*0d40*/  DSETP.NAN.AND P0, PT, R10, R10, PT ;  /* 0x0000000a0a00722a */ /* 0x000fdc0003f08000 */
[----:B------:R-:W-:Y:S05]  /*0d50*/  @P0 BRA `(.L_x_12) ;  /* 0x0000000000440947 */ /* 0x000fea0003800000 */
[----:B------:R-:W-:-:S14]  /*0d60*/  DSETP.NAN.AND P0, PT, R12, R12, PT ;  /* 0x0000000c0c00722a */ /* 0x000fdc0003f08000 */
[----:B------:R-:W-:Y:S05]  /*0d70*/  @P0 BRA `(.L_x_13) ;  /* 0x0000000000300947 */ /* 0x000fea0003800000 */
[----:B------:R-:W-:Y:S01]  /*0d80*/  ISETP.NE.AND P0, PT, R25, R26, PT ;  /* 0x0000001a1900720c */ /* 0x000fe20003f05270 */
[----:B------:R-:W-:Y:S01]  /*0d90*/  IMAD.MOV.U32 R18, RZ, RZ, 0x0 ;  /* 0x00000000ff127424 */ /* 0x000fe200078e00ff */
[----:B------:R-:W-:-:S11]  /*0da0*/  MOV R19, 0xfff80000 ;  /* 0xfff8000000137802 */ /* 0x000fd60000000f00 */
[----:B------:R-:W-:Y:S05]  /*0db0*/  @!P0 BRA `(.L_x_11) ;  /* 0x0000000000348947 */ /* 0x000fea0003800000 */
[----:B------:R-:W-:Y:S02]  /*0dc0*/  ISETP.NE.AND P0, PT, R25, 0x7ff00000, PT ;  /* 0x7ff000001900780c */ /* 0x000fe40003f05270 */
[----:B------:R-:W-:Y:S02]  /*0dd0*/  LOP3.LUT R19, R11, 0x80000000, R13, 0x48, !PT ;  /* 0x800000000b137812 */ /* 0x000fe400078e480d */
[----:B------:R-:W-:-:S13]  /*0de0*/  ISETP.EQ.OR P0, PT, R26, RZ, !P0 ;  /* 0x000000ff1a00720c */ /* 0x000fda0004702670 */
[----:B------:R-:W-:Y:S01]  /*0df0*/  @P0 LOP3.LUT R9, R19, 0x7ff00000, RZ, 0xfc, !PT ;  /* 0x7ff0000013090812 */ /* 0x000fe200078efcff */
[----:B------:R-:W-:Y:S02]  /*0e00*/  @!P0 IMAD.MOV.U32 R18, RZ, RZ, RZ ;  /* 0x000000ffff128224 */ /* 0x000fe400078e00ff */
[----:B------:R-:W-:Y:S02]  /*0e10*/  @P0 IMAD.MOV.U32 R18, RZ, RZ, RZ ;  /* 0x000000ffff120224 */ /* 0x000fe400078e00ff */
[----:B------:R-:W-:Y:S01]  /*0e20*/  @P0 IMAD.MOV.U32 R19, RZ, RZ, R9 ;  /* 0x000000ffff130224 */ /* 0x000fe200078e0009 */
[----:B------:R-:W-:Y:S06]  /*0e30*/  BRA `(.L_x_11) ;  /* 0x0000000000147947 */ /* 0x000fec0003800000 */
.L_x_13:
[----:B------:R-:W-:Y:S01]  /*0e40*/  LOP3.LUT R19, R13, 0x80000, RZ, 0xfc, !PT ;  /* 0x000800000d137812 */ /* 0x000fe200078efcff */
[----:B------:R-:W-:Y:S01]  /*0e50*/  IMAD.MOV.U32 R18, RZ, RZ, R12 ;  /* 0x000000ffff127224 */ /* 0x000fe200078e000c */
[----:B------:R-:W-:Y:S06]  /*0e60*/  BRA `(.L_x_11) ;  /* 0x0000000000087947 */ /* 0x000fec0003800000 */
.L_x_12:
[----:B------:R-:W-:Y:S01]  /*0e70*/  LOP3.LUT R19, R11, 0x80000, RZ, 0xfc, !PT ;  /* 0x000800000b137812 */ /* 0x000fe200078efcff */
[----:B------:R-:W-:-:S07]  /*0e80*/  IMAD.MOV.U32 R18, RZ, RZ, R10 ;  /* 0x000000ffff127224 */ /* 0x000fce00078e000a */
.L_x_11:
[----:B------:R-:W-:Y:S05]  /*0e90*/  BSYNC.RECONVERGENT B1 ;  /* 0x0000000000017941 */ /* 0x000fea0003800200 */
.L_x_9:
[----:B------:R-:W-:Y:S02]  /*0ea0*/  IMAD.MOV.U32 R10, RZ, RZ, R0 ;  /* 0x000000ffff0a7224 */ /* 0x000fe400078e0000 */
[----:B------:R-:W-:-:S04]  /*0eb0*/  IMAD.MOV.U32 R11, RZ, RZ, 0x0 ;  /* 0x00000000ff0b7424 */ /* 0x000fc800078e00ff */
[----:B------:R-:W-:Y:S05]  /*0ec0*/  RET.REL.NODEC R10 `(juliaSet) ;  /* 0xfffffff00a4c7950 */ /* 0x000fea0003c3ffff */
.L_x_14:
[----:B------:R-:W-:-:S00]  /*0ed0*/  BRA `(.L_x_14) ;  /* 0xfffffffc00fc7947 */ /* 0x000fc0000383ffff */
[----:B------:R-:W-:-:S00]  /*0ee0*/  NOP ;  /* 0x0000000000007918 */ /* 0x000fc00000000000 */
        /* <DEDUP_REMOVED lines=9> */
.L_x_15:


//--------------------- .nv.shared.reserved.0     --------------------------
	.section	.nv.shared.reserved.0,"aw",@nobits
	.weak		__nv_reservedSMEM_offset_0_alias
	.size		__nv_reservedSMEM_offset_0_alias, 0, 64
	.other		__nv_reservedSMEM_offset_0_alias,@"STO_CUDA_RESERVED_SHARED STV_DEFAULT"
__nv_reservedSMEM_offset_0_alias:
	.zero		0
	.zero		64


//--------------------- .nv.constant0.juliaSet    --------------------------
	.section	.nv.constant0.juliaSet,"a",@progbits
	.sectionflags	@""
	.align	4
.nv.constant0.juliaSet:
	.zero		960


//--------------------- SYMBOLS --------------------------

	.type		.nv.reservedSmem.offset0,@object
	.size		.nv.reservedSmem.offset0,0x4
